	.headerflags	@"EF_CUDA_TEXMODE_UNIFIED EF_CUDA_64BIT_ADDRESS EF_CUDA_ACCELERATORS EF_CUDA_SM90 EF_CUDA_VIRTUAL_SM(EF_CUDA_SM90)"
	.elftype	@"ET_EXEC"


//--------------------- .nv.info                  --------------------------
	.section	.nv.info,"",@"SHT_CUDA_INFO"
	.align	4


	//----- nvinfo : EIATTR_REGCOUNT
	.align		4
        /*0000*/ 	.byte	0x04, 0x2f
        /*0002*/ 	.short	(.L_4 - .L_3)
	.align		4
.L_3:
        /*0004*/ 	.word	index@(triton_poi_fused_constant_pad_nd_scalar_tensor_where_5)
        /*0008*/ 	.word	0x00000018


	//----- nvinfo : EIATTR_MIN_STACK_SIZE
	.align		4
.L_4:
        /*000c*/ 	.byte	0x04, 0x12
        /*000e*/ 	.short	(.L_6 - .L_5)
	.align		4
.L_5:
        /*0010*/ 	.word	index@(triton_poi_fused_constant_pad_nd_scalar_tensor_where_5)
        /*0014*/ 	.word	0x00000000


	//----- nvinfo : EIATTR_FRAME_SIZE
	.align		4
.L_6:
        /*0018*/ 	.byte	0x04, 0x11
        /*001a*/ 	.short	(.L_8 - .L_7)
	.align		4
.L_7:
        /*001c*/ 	.word	index@(triton_poi_fused_constant_pad_nd_scalar_tensor_where_5)
        /*0020*/ 	.word	0x00000000


	//----- nvinfo : EIATTR_MIN_STACK_SIZE
	.align		4
.L_8:
        /*0024*/ 	.byte	0x04, 0x12
        /*0026*/ 	.short	(.L_10 - .L_9)
	.align		4
.L_9:
        /*0028*/ 	.word	index@(triton_poi_fused_constant_pad_nd_scalar_tensor_where_5)
        /*002c*/ 	.word	0x00000000
.L_10:


//--------------------- .nv.info.triton_poi_fused_constant_pad_nd_scalar_tensor_where_5 --------------------------
	.section	.nv.info.triton_poi_fused_constant_pad_nd_scalar_tensor_where_5,"",@"SHT_CUDA_INFO"
	.sectionflags	@""
	.align	4


	//----- nvinfo : EIATTR_CUDA_API_VERSION
	.align		4
        /*0000*/ 	.byte	0x04, 0x37
        /*0002*/ 	.short	(.L_12 - .L_11)
.L_11:
        /*0004*/ 	.word	0x0000007c


	//----- nvinfo : EIATTR_KPARAM_INFO
	.align		4
.L_12:
        /*0008*/ 	.byte	0x04, 0x17
        /*000a*/ 	.short	(.L_14 - .L_13)
.L_13:
        /*000c*/ 	.word	0x00000000
        /*0010*/ 	.short	0x0006
        /*0012*/ 	.short	0x0020
        /*0014*/ 	.byte	0x00, 0xf4, 0x21, 0x00


	//----- nvinfo : EIATTR_KPARAM_INFO
	.align		4
.L_14:
        /*0018*/ 	.byte	0x04, 0x17
        /*001a*/ 	.short	(.L_16 - .L_15)
.L_15:
        /*001c*/ 	.word	0x00000000
        /*0020*/ 	.short	0x0005
        /*0022*/ 	.short	0x001c
        /*0024*/ 	.byte	0x00, 0xf0, 0x11, 0x00


	//----- nvinfo : EIATTR_KPARAM_INFO
	.align		4
.L_16:
        /*0028*/ 	.byte	0x04, 0x17
        /*002a*/ 	.short	(.L_18 - .L_17)
.L_17:
        /*002c*/ 	.word	0x00000000
        /*0030*/ 	.short	0x0004
        /*0032*/ 	.short	0x0018
        /*0034*/ 	.byte	0x00, 0xf0, 0x11, 0x00


	//----- nvinfo : EIATTR_KPARAM_INFO
	.align		4
.L_18:
        /*0038*/ 	.byte	0x04, 0x17
        /*003a*/ 	.short	(.L_20 - .L_19)
.L_19:
        /*003c*/ 	.word	0x00000000
        /*0040*/ 	.short	0x0003
        /*0042*/ 	.short	0x0014
        /*0044*/ 	.byte	0x00, 0xf0, 0x11, 0x00


	//----- nvinfo : EIATTR_KPARAM_INFO
	.align		4
.L_20:
        /*0048*/ 	.byte	0x04, 0x17
        /*004a*/ 	.short	(.L_22 - .L_21)
.L_21:
        /*004c*/ 	.word	0x00000000
        /*0050*/ 	.short	0x0002
        /*0052*/ 	.short	0x0010
        /*0054*/ 	.byte	0x00, 0xf0, 0x11, 0x00


	//----- nvinfo : EIATTR_KPARAM_INFO
	.align		4
.L_22:
        /*0058*/ 	.byte	0x04, 0x17
        /*005a*/ 	.short	(.L_24 - .L_23)
.L_23:
        /*005c*/ 	.word	0x00000000
        /*0060*/ 	.short	0x0001
        /*0062*/ 	.short	0x0008
        /*0064*/ 	.byte	0x00, 0xf4, 0x21, 0x00


	//----- nvinfo : EIATTR_KPARAM_INFO
	.align		4
.L_24:
        /*0068*/ 	.byte	0x04, 0x17
        /*006a*/ 	.short	(.L_26 - .L_25)
.L_25:
        /*006c*/ 	.word	0x00000000
        /*0070*/ 	.short	0x0000
        /*0072*/ 	.short	0x0000
        /*0074*/ 	.byte	0x00, 0xf4, 0x21, 0x00


	//----- nvinfo : EIATTR_SPARSE_MMA_MASK
	.align		4
.L_26:
        /*0078*/ 	.byte	0x03, 0x50
        /*007a*/ 	.short	0x0000


	//----- nvinfo : EIATTR_MAXREG_COUNT
	.align		4
        /*007c*/ 	.byte	0x03, 0x1b
        /*007e*/ 	.short	0x00ff


	//----- nvinfo : EIATTR_EXTERNS
	.align		4
        /*0080*/ 	.byte	0x04, 0x0f
        /*0082*/ 	.short	(.L_28 - .L_27)


	//   ....[0]....
	.align		4
.L_27:
        /*0084*/ 	.word	index@(__assertfail)


	//----- nvinfo : EIATTR_SYSCALL_OFFSETS
	.align		4
.L_28:
        /*0088*/ 	.byte	0x04, 0x46
        /*008a*/ 	.short	(.L_30 - .L_29)


	//   ....[0]....
.L_29:
        /*008c*/ 	.word	0x00000410


	//----- nvinfo : EIATTR_EXIT_INSTR_OFFSETS
	.align		4
.L_30:
        /*0090*/ 	.byte	0x04, 0x1c
        /*0092*/ 	.short	(.L_32 - .L_31)


	//   ....[0]....
.L_31:
        /*0094*/ 	.word	0x00000870


	//   ....[1]....
        /*0098*/ 	.word	0x000008d0


	//----- nvinfo : EIATTR_REQNTID
	.align		4
.L_32:
        /*009c*/ 	.byte	0x04, 0x10
        /*009e*/ 	.short	(.L_34 - .L_33)
.L_33:
        /*00a0*/ 	.word	0x00000080
        /*00a4*/ 	.word	0x00000001
        /*00a8*/ 	.word	0x00000001


	//----- nvinfo : EIATTR_CRS_STACK_SIZE
	.align		4
.L_34:
        /*00ac*/ 	.byte	0x04, 0x1e
        /*00ae*/ 	.short	(.L_36 - .L_35)
.L_35:
        /*00b0*/ 	.word	0x00000000


	//----- nvinfo : EIATTR_CBANK_PARAM_SIZE
	.align		4
.L_36:
        /*00b4*/ 	.byte	0x03, 0x19
        /*00b6*/ 	.short	0x0028


	//----- nvinfo : EIATTR_PARAM_CBANK
	.align		4
        /*00b8*/ 	.byte	0x04, 0x0a
        /*00ba*/ 	.short	(.L_38 - .L_37)
	.align		4
.L_37:
        /*00bc*/ 	.word	index@(.nv.constant0.triton_poi_fused_constant_pad_nd_scalar_tensor_where_5)
        /*00c0*/ 	.short	0x0210
        /*00c2*/ 	.short	0x0028


	//----- nvinfo : EIATTR_SW_WAR
	.align		4
.L_38:
        /*00c4*/ 	.byte	0x04, 0x36
        /*00c6*/ 	.short	(.L_40 - .L_39)
.L_39:
        /*00c8*/ 	.word	0x00000008
.L_40:


//--------------------- .nv.callgraph             --------------------------
	.section	.nv.callgraph,"",@"SHT_CUDA_CALLGRAPH"
	.align	4
	.sectionentsize	8
	.align		4
        /*0000*/ 	.word	0x00000000
	.align		4
        /*0004*/ 	.word	0xffffffff
	.align		4
        /*0008*/ 	.word	index@(triton_poi_fused_constant_pad_nd_scalar_tensor_where_5)
	.align		4
        /*000c*/ 	.word	index@(__assertfail)
	.align		4
        /*0010*/ 	.word	0x00000000
	.align		4
        /*0014*/ 	.word	0xfffffffe
	.align		4
        /*0018*/ 	.word	0x00000000
	.align		4
        /*001c*/ 	.word	0xfffffffd
	.align		4
        /*0020*/ 	.word	0x00000000
	.align		4
        /*0024*/ 	.word	0xfffffffc


//--------------------- .nv.constant4             --------------------------
	.section	.nv.constant4,"a",@progbits
	.align	8
	.align		8
.nv.constant4:
        /*0000*/ 	.dword	__assertfail
	.align		8
        /*0008*/ 	.dword	assertFunc_0
	.align		8
        /*0010*/ 	.dword	assertFile_0
	.align		8
        /*0018*/ 	.dword	assertMessage_0


//--------------------- .text.triton_poi_fused_constant_pad_nd_scalar_tensor_where_5 --------------------------
	.section	.text.triton_poi_fused_constant_pad_nd_scalar_tensor_where_5,"ax",@progbits
	.sectionflags	@"SHF_BARRIERS=1"
	.align	128
        .global         triton_poi_fused_constant_pad_nd_scalar_tensor_where_5
        .type           triton_poi_fused_constant_pad_nd_scalar_tensor_where_5,@function
        .size           triton_poi_fused_constant_pad_nd_scalar_tensor_where_5,(.L_x_2 - triton_poi_fused_constant_pad_nd_scalar_tensor_where_5)
        .other          triton_poi_fused_constant_pad_nd_scalar_tensor_where_5,@"STO_CUDA_ENTRY STV_DEFAULT"
triton_poi_fused_constant_pad_nd_scalar_tensor_where_5:
.text.triton_poi_fused_constant_pad_nd_scalar_tensor_where_5:
[----:B------:R-:W0:Y:S02]  /*0000*/  LDC R1, c[0x0][0x28] ;  /* 0x00000a00ff017b82 */ /* 0x000e240000000800 */
[----:B------:R-:W1:Y:S01]  /*0010*/  LDC R0, c[0x0][0x220] ;  /* 0x00008800ff007b82 */ /* 0x000e620000000800 */
[----:B------:R-:W2:Y:S01]  /*0020*/  S2R R14, SR_TID.X ;  /* 0x00000000000e7919 */ /* 0x000ea20000002100 */
[----:B------:R-:W-:Y:S01]  /*0030*/  IMAD.MOV.U32 R16, RZ, RZ, RZ ;  /* 0x000000ffff107224 */ /* 0x000fe200078e00ff */
[----:B------:R-:W-:Y:S01]  /*0040*/  ULDC UR4, c[0x0][0x224] ;  /* 0x0000890000047ab9 */ /* 0x000fe20000000800 */
[----:B------:R-:W-:Y:S01]  /*0050*/  ULDC.64 UR6, c[0x0][0x228] ;  /* 0x00008a0000067ab9 */ /* 0x000fe20000000a00 */
[----:B------:R-:W3:Y:S01]  /*0060*/  S2R R15, SR_CTAID.X ;  /* 0x00000000000f7919 */ /* 0x000ee20000002500 */
[----:B-1----:R-:W-:-:S04]  /*0070*/  IABS R9, R0 ;  /* 0x0000000000097213 */ /* 0x002fc80000000000 */
[----:B------:R-:W1:Y:S01]  /*0080*/  I2F.RP R4, R9 ;  /* 0x0000000900047306 */ /* 0x000e620000209400 */
[----:B--2---:R-:W-:-:S04]  /*0090*/  LOP3.LUT R2, R14, 0x7f, RZ, 0xc0, !PT ;  /* 0x0000007f0e027812 */ /* 0x004fc800078ec0ff */
[----:B---3--:R-:W-:-:S04]  /*00a0*/  PRMT R2, R2, 0x6540, R15 ;  /* 0x0000654002027816 */ /* 0x008fc8000000000f */
[----:B------:R-:W-:Y:S01]  /*00b0*/  LOP3.LUT R3, R2, 0x80, RZ, 0xfc, !PT ;  /* 0x0000008002037812 */ /* 0x000fe200078efcff */
[----:B-1----:R-:W1:Y:S03]  /*00c0*/  MUFU.RCP R4, R4 ;  /* 0x0000000400047308 */ /* 0x002e660000001000 */
[----:B------:R-:W-:Y:S02]  /*00d0*/  IABS R7, R3 ;  /* 0x0000000300077213 */ /* 0x000fe40000000000 */
[----:B------:R-:W-:Y:S01]  /*00e0*/  ISETP.GE.AND P3, PT, R3, RZ, PT ;  /* 0x000000ff0300720c */ /* 0x000fe20003f66270 */
[----:B-1----:R-:W-:-:S06]  /*00f0*/  VIADD R17, R4, 0xffffffe ;  /* 0x0ffffffe04117836 */ /* 0x002fcc0000000000 */
[----:B------:R-:W1:Y:S02]  /*0100*/  F2I.FTZ.U32.TRUNC.NTZ R17, R17 ;  /* 0x0000001100117305 */ /* 0x000e64000021f000 */
[----:B-1----:R-:W-:-:S04]  /*0110*/  IMAD.MOV R6, RZ, RZ, -R17 ;  /* 0x000000ffff067224 */ /* 0x002fc800078e0a11 */
[----:B------:R-:W-:Y:S01]  /*0120*/  IMAD R5, R6, R9, RZ ;  /* 0x0000000906057224 */ /* 0x000fe200078e02ff */
[----:B------:R-:W-:-:S03]  /*0130*/  IABS R6, R2 ;  /* 0x0000000200067213 */ /* 0x000fc60000000000 */
[----:B------:R-:W-:Y:S01]  /*0140*/  IMAD.HI.U32 R16, R17, R5, R16 ;  /* 0x0000000511107227 */ /* 0x000fe200078e0010 */
[----:B------:R-:W-:-:S05]  /*0150*/  LOP3.LUT R17, RZ, R0, RZ, 0x33, !PT ;  /* 0x00000000ff117212 */ /* 0x000fca00078e33ff */
[----:B------:R-:W-:-:S04]  /*0160*/  IMAD.HI.U32 R4, R16, R6, RZ ;  /* 0x0000000610047227 */ /* 0x000fc800078e00ff */
[----:B------:R-:W-:-:S04]  /*0170*/  IMAD.HI.U32 R5, R16, R7, RZ ;  /* 0x0000000710057227 */ /* 0x000fc800078e00ff */
[----:B------:R-:W-:Y:S02]  /*0180*/  IMAD.MOV R4, RZ, RZ, -R4 ;  /* 0x000000ffff047224 */ /* 0x000fe400078e0a04 */
[----:B------:R-:W-:Y:S02]  /*0190*/  IMAD.MOV R8, RZ, RZ, -R5 ;  /* 0x000000ffff087224 */ /* 0x000fe400078e0a05 */
[C---:B------:R-:W-:Y:S02]  /*01a0*/  IMAD R4, R9.reuse, R4, R6 ;  /* 0x0000000409047224 */ /* 0x040fe400078e0206 */
[----:B------:R-:W-:-:S03]  /*01b0*/  IMAD R6, R9, R8, R7 ;  /* 0x0000000809067224 */ /* 0x000fc600078e0207 */
[C---:B------:R-:W-:Y:S02]  /*01c0*/  ISETP.GT.U32.AND P0, PT, R9.reuse, R4, PT ;  /* 0x000000040900720c */ /* 0x040fe40003f04070 */
[----:B------:R-:W-:-:S11]  /*01d0*/  ISETP.GT.U32.AND P1, PT, R9, R6, PT ;  /* 0x000000060900720c */ /* 0x000fd60003f24070 */
[--C-:B------:R-:W-:Y:S02]  /*01e0*/  @!P0 IMAD.IADD R4, R4, 0x1, -R9.reuse ;  /* 0x0000000104048824 */ /* 0x100fe400078e0a09 */
[----:B------:R-:W-:Y:S01]  /*01f0*/  @!P1 IMAD.IADD R6, R6, 0x1, -R9 ;  /* 0x0000000106069824 */ /* 0x000fe200078e0a09 */
[----:B------:R-:W-:Y:S02]  /*0200*/  ISETP.GE.AND P1, PT, R2, RZ, PT ;  /* 0x000000ff0200720c */ /* 0x000fe40003f26270 */
[C---:B------:R-:W-:Y:S02]  /*0210*/  ISETP.GT.U32.AND P0, PT, R9.reuse, R4, PT ;  /* 0x000000040900720c */ /* 0x040fe40003f04070 */
[----:B------:R-:W-:-:S11]  /*0220*/  ISETP.GT.U32.AND P2, PT, R9, R6, PT ;  /* 0x000000060900720c */ /* 0x000fd60003f44070 */
[--C-:B------:R-:W-:Y:S02]  /*0230*/  @!P0 IMAD.IADD R4, R4, 0x1, -R9.reuse ;  /* 0x0000000104048824 */ /* 0x100fe400078e0a09 */
[----:B------:R-:W-:Y:S01]  /*0240*/  @!P2 IMAD.IADD R6, R6, 0x1, -R9 ;  /* 0x000000010606a824 */ /* 0x000fe200078e0a09 */
[----:B------:R-:W-:Y:S01]  /*0250*/  ISETP.NE.AND P2, PT, R0, RZ, PT ;  /* 0x000000ff0000720c */ /* 0x000fe20003f45270 */
[----:B------:R-:W-:Y:S02]  /*0260*/  @!P1 IMAD.MOV R4, RZ, RZ, -R4 ;  /* 0x000000ffff049224 */ /* 0x000fe400078e0a04 */
[----:B------:R-:W-:-:S03]  /*0270*/  @!P3 IMAD.MOV R6, RZ, RZ, -R6 ;  /* 0x000000ffff06b224 */ /* 0x000fc600078e0a06 */
[C---:B------:R-:W-:Y:S02]  /*0280*/  SEL R4, R17.reuse, R4, !P2 ;  /* 0x0000000411047207 */ /* 0x040fe40005000000 */
[----:B------:R-:W-:Y:S02]  /*0290*/  SEL R6, R17, R6, !P2 ;  /* 0x0000000611067207 */ /* 0x000fe40005000000 */
[----:B------:R-:W-:Y:S02]  /*02a0*/  ISETP.GE.AND P0, PT, R4, UR4, PT ;  /* 0x0000000404007c0c */ /* 0x000fe4000bf06270 */
[----:B------:R-:W-:Y:S02]  /*02b0*/  ISETP.GE.AND P1, PT, R6, UR4, PT ;  /* 0x0000000406007c0c */ /* 0x000fe4000bf26270 */
[----:B------:R-:W-:Y:S02]  /*02c0*/  ISETP.LT.AND P0, PT, R2, UR7, !P0 ;  /* 0x0000000702007c0c */ /* 0x000fe4000c701270 */
[----:B------:R-:W-:-:S02]  /*02d0*/  ISETP.LT.AND P1, PT, R3, UR7, !P1 ;  /* 0x0000000703007c0c */ /* 0x000fc4000cf21270 */
[----:B------:R-:W-:Y:S02]  /*02e0*/  ISETP.GE.AND P0, PT, R4, UR6, P0 ;  /* 0x0000000604007c0c */ /* 0x000fe40008706270 */
[----:B------:R-:W-:-:S04]  /*02f0*/  ISETP.GE.AND P1, PT, R6, UR6, P1 ;  /* 0x0000000606007c0c */ /* 0x000fc80008f26270 */
[----:B------:R-:W-:-:S13]  /*0300*/  PLOP3.LUT P0, PT, P0, P1, PT, 0xa8, 0x0 ;  /* 0x000000000000781c */ /* 0x000fda0000703570 */
[----:B------:R-:W-:Y:S05]  /*0310*/  @!P0 BRA `(.L_x_0) ;  /* 0x0000000000408947 */ /* 0x000fea0003800000 */
[----:B------:R-:W-:Y:S01]  /*0320*/  MOV R2, 0x0 ;  /* 0x0000000000027802 */ /* 0x000fe20000000f00 */
[----:B------:R-:W-:Y:S01]  /*0330*/  ULDC.64 UR8, c[0x4][0x18] ;  /* 0x0100060000087ab9 */ /* 0x000fe20000000a00 */
[----:B------:R-:W-:Y:S01]  /*0340*/  ULDC.64 UR10, c[0x4][0x8] ;  /* 0x01000200000a7ab9 */ /* 0x000fe20000000a00 */
[----:B------:R-:W-:-:S07]  /*0350*/  IMAD.U32 R4, RZ, RZ, UR8 ;  /* 0x00000008ff047e24 */ /* 0x000fce000f8e00ff */
[----:B------:R-:W-:Y:S01]  /*0360*/  LEPC R20, `(.L_x_0) ;  /* 0x00000000b014794e */ /* 0x000fe20000000000 */
[----:B------:R-:W-:Y:S01]  /*0370*/  IMAD.U32 R5, RZ, RZ, UR9 ;  /* 0x00000009ff057e24 */ /* 0x000fe2000f8e00ff */
[----:B------:R-:W1:Y:S01]  /*0380*/  LDC.64 R2, c[0x4][R2] ;  /* 0x0100000002027b82 */ /* 0x000e620000000a00 */
[----:B------:R-:W-:Y:S01]  /*0390*/  ULDC.64 UR8, c[0x4][0x10] ;  /* 0x0100040000087ab9 */ /* 0x000fe20000000a00 */
[----:B------:R-:W-:Y:S02]  /*03a0*/  IMAD.U32 R10, RZ, RZ, UR10 ;  /* 0x0000000aff0a7e24 */ /* 0x000fe4000f8e00ff */
[----:B------:R-:W-:Y:S02]  /*03b0*/  IMAD.U32 R6, RZ, RZ, UR8 ;  /* 0x00000008ff067e24 */ /* 0x000fe4000f8e00ff */
[----:B------:R-:W-:Y:S02]  /*03c0*/  IMAD.U32 R7, RZ, RZ, UR9 ;  /* 0x00000009ff077e24 */ /* 0x000fe4000f8e00ff */
[----:B------:R-:W-:-:S02]  /*03d0*/  IMAD.U32 R11, RZ, RZ, UR11 ;  /* 0x0000000bff0b7e24 */ /* 0x000fc4000f8e00ff */
[----:B------:R-:W-:Y:S02]  /*03e0*/  IMAD.MOV.U32 R8, RZ, RZ, 0x21 ;  /* 0x00000021ff087424 */ /* 0x000fe400078e00ff */
[----:B------:R-:W-:Y:S02]  /*03f0*/  IMAD.MOV.U32 R12, RZ, RZ, 0x1 ;  /* 0x00000001ff0c7424 */ /* 0x000fe400078e00ff */
[----:B------:R-:W-:-:S07]  /*0400*/  IMAD.MOV.U32 R13, RZ, RZ, RZ ;  /* 0x000000ffff0d7224 */ /* 0x000fce00078e00ff */
[----:B01----:R-:W-:Y:S05]  /*0410*/  CALL.ABS.NOINC R2 ;  /* 0x0000000002007343 */ /* 0x003fea0003c00000 */
.L_x_0:
[----:B------:R-:W-:Y:S01]  /*0420*/  IMAD.SHL.U32 R14, R14, 0x2, RZ ;  /* 0x000000020e0e7824 */ /* 0x000fe200078e00ff */
[----:B------:R-:W1:Y:S01]  /*0430*/  LDC.64 R10, c[0x0][0x208] ;  /* 0x00008200ff0a7b82 */ /* 0x000e620000000a00 */
[----:B------:R-:W-:Y:S07]  /*0440*/  WARPSYNC.ALL ;  /* 0x0000000000007948 */ /* 0x000fee0003800000 */
[----:B------:R-:W-:Y:S01]  /*0450*/  BAR.SYNC.DEFER_BLOCKING 0x0 ;  /* 0x0000000000007b1d */ /* 0x000fe20000010000 */
[----:B------:R-:W-:-:S04]  /*0460*/  LOP3.LUT R14, R14, 0xfe, RZ, 0xc0, !PT ;  /* 0x000000fe0e0e7812 */ /* 0x000fc800078ec0ff */
[----:B------:R-:W-:-:S04]  /*0470*/  PRMT R15, R14, 0x6540, R15 ;  /* 0x000065400e0f7816 */ /* 0x000fc8000000000f */
[----:B------:R-:W-:Y:S02]  /*0480*/  IABS R6, R15 ;  /* 0x0000000f00067213 */ /* 0x000fe40000000000 */
[----:B------:R-:W-:-:S03]  /*0490*/  LOP3.LUT R3, R15, 0x1, RZ, 0xfc, !PT ;  /* 0x000000010f037812 */ /* 0x000fc600078efcff */
[----:B------:R-:W-:Y:S01]  /*04a0*/  IMAD.HI.U32 R4, R16, R6, RZ ;  /* 0x0000000610047227 */ /* 0x000fe200078e00ff */
[----:B------:R-:W-:-:S03]  /*04b0*/  IABS R2, R3 ;  /* 0x0000000300027213 */ /* 0x000fc60000000000 */
[----:B------:R-:W-:Y:S02]  /*04c0*/  IMAD.MOV R5, RZ, RZ, -R4 ;  /* 0x000000ffff057224 */ /* 0x000fe400078e0a04 */
[----:B------:R-:W-:-:S04]  /*04d0*/  IMAD.HI.U32 R16, R16, R2, RZ ;  /* 0x0000000210107227 */ /* 0x000fc800078e00ff */
[----:B------:R-:W-:Y:S02]  /*04e0*/  IMAD R6, R9, R5, R6 ;  /* 0x0000000509067224 */ /* 0x000fe400078e0206 */
[----:B------:R-:W-:-:S03]  /*04f0*/  IMAD.MOV R5, RZ, RZ, -R16 ;  /* 0x000000ffff057224 */ /* 0x000fc600078e0a10 */
[C---:B------:R-:W-:Y:S01]  /*0500*/  ISETP.GT.U32.AND P0, PT, R9.reuse, R6, PT ;  /* 0x000000060900720c */ /* 0x040fe20003f04070 */
[----:B------:R-:W-:Y:S01]  /*0510*/  IMAD R2, R9, R5, R2 ;  /* 0x0000000509027224 */ /* 0x000fe200078e0202 */
[----:B------:R-:W-:-:S04]  /*0520*/  LOP3.LUT R5, R15, R0, RZ, 0x3c, !PT ;  /* 0x000000000f057212 */ /* 0x000fc800078e3cff */
[----:B------:R-:W-:Y:S02]  /*0530*/  ISETP.GT.U32.AND P3, PT, R9, R2, PT ;  /* 0x000000020900720c */ /* 0x000fe40003f64070 */
[----:B------:R-:W-:-:S05]  /*0540*/  ISETP.GE.AND P4, PT, R5, RZ, PT ;  /* 0x000000ff0500720c */ /* 0x000fca0003f86270 */
[----:B------:R-:W-:Y:S02]  /*0550*/  @!P0 IMAD.IADD R6, R6, 0x1, -R9 ;  /* 0x0000000106068824 */ /* 0x000fe400078e0a09 */
[----:B------:R-:W-:-:S03]  /*0560*/  @!P0 VIADD R4, R4, 0x1 ;  /* 0x0000000104048836 */ /* 0x000fc60000000000 */
[----:B------:R-:W-:Y:S01]  /*0570*/  ISETP.GE.U32.AND P1, PT, R6, R9, PT ;  /* 0x000000090600720c */ /* 0x000fe20003f26070 */
[----:B------:R-:W-:Y:S01]  /*0580*/  @!P3 IMAD.IADD R2, R2, 0x1, -R9 ;  /* 0x000000010202b824 */ /* 0x000fe200078e0a09 */
[----:B------:R-:W2:Y:S01]  /*0590*/  LDC.64 R6, c[0x0][0x210] ;  /* 0x00008400ff067b82 */ /* 0x000ea20000000a00 */
[----:B------:R-:W-:-:S03]  /*05a0*/  @!P3 VIADD R16, R16, 0x1 ;  /* 0x000000011010b836 */ /* 0x000fc60000000000 */
[----:B------:R-:W-:Y:S02]  /*05b0*/  ISETP.GE.U32.AND P0, PT, R2, R9, PT ;  /* 0x000000090200720c */ /* 0x000fe40003f06070 */
[----:B------:R-:W-:Y:S02]  /*05c0*/  LOP3.LUT R2, R0, 0x1, R15, 0x1e, !PT ;  /* 0x0000000100027812 */ /* 0x000fe400078e1e0f */
[----:B------:R-:W3:Y:S03]  /*05d0*/  LDC.64 R8, c[0x0][0x218] ;  /* 0x00008600ff087b82 */ /* 0x000ee60000000a00 */
[----:B------:R-:W-:Y:S01]  /*05e0*/  @P1 VIADD R4, R4, 0x1 ;  /* 0x0000000104041836 */ /* 0x000fe20000000000 */
[----:B------:R-:W-:-:S03]  /*05f0*/  ISETP.GE.AND P1, PT, R2, RZ, PT ;  /* 0x000000ff0200720c */ /* 0x000fc60003f26270 */
[----:B------:R-:W-:Y:S02]  /*0600*/  @!P4 IMAD.MOV R4, RZ, RZ, -R4 ;  /* 0x000000ffff04c224 */ /* 0x000fe400078e0a04 */
[----:B------:R-:W-:-:S03]  /*0610*/  @P0 VIADD R16, R16, 0x1 ;  /* 0x0000000110100836 */ /* 0x000fc60000000000 */
[----:B------:R-:W-:-:S05]  /*0620*/  SEL R2, R17, R4, !P2 ;  /* 0x0000000411027207 */ /* 0x000fca0005000000 */
[----:B------:R-:W-:Y:S02]  /*0630*/  IMAD.MOV R13, RZ, RZ, -R2 ;  /* 0x000000ffff0d7224 */ /* 0x000fe400078e0a02 */
[----:B------:R-:W-:Y:S02]  /*0640*/  @!P1 IMAD.MOV R16, RZ, RZ, -R16 ;  /* 0x000000ffff109224 */ /* 0x000fe400078e0a10 */
[----:B------:R-:W-:-:S03]  /*0650*/  IMAD R13, R0, R13, R15 ;  /* 0x0000000d000d7224 */ /* 0x000fc600078e020f */
[----:B------:R-:W-:Y:S02]  /*0660*/  SEL R16, R17, R16, !P2 ;  /* 0x0000001011107207 */ /* 0x000fe40005000000 */
[----:B------:R-:W-:-:S03]  /*0670*/  ISETP.GE.AND P3, PT, R13, UR4, PT ;  /* 0x000000040d007c0c */ /* 0x000fc6000bf66270 */
[----:B------:R-:W-:Y:S01]  /*0680*/  IMAD.MOV R4, RZ, RZ, -R16 ;  /* 0x000000ffff047224 */ /* 0x000fe200078e0a10 */
[----:B------:R-:W-:-:S03]  /*0690*/  ISETP.LT.AND P5, PT, R15, UR7, !P3 ;  /* 0x000000070f007c0c */ /* 0x000fc6000dfa1270 */
[----:B------:R-:W-:Y:S02]  /*06a0*/  IMAD R17, R0, R4, R3 ;  /* 0x0000000400117224 */ /* 0x000fe400078e0203 */
[----:B--2---:R-:W-:-:S03]  /*06b0*/  IMAD.WIDE R4, R13, 0x8, R6 ;  /* 0x000000080d047825 */ /* 0x004fc600078e0206 */
[----:B------:R-:W-:-:S04]  /*06c0*/  ISETP.GE.AND P0, PT, R17, UR4, PT ;  /* 0x0000000411007c0c */ /* 0x000fc8000bf06270 */
[----:B------:R-:W-:Y:S02]  /*06d0*/  ISETP.LT.AND P2, PT, R3, UR7, !P0 ;  /* 0x0000000703007c0c */ /* 0x000fe4000c741270 */
[----:B-1----:R-:W-:Y:S02]  /*06e0*/  @P5 R2UR UR8, R10 ;  /* 0x000000000a0852ca */ /* 0x002fe400000e0000 */
[----:B------:R-:W-:Y:S01]  /*06f0*/  @P5 R2UR UR9, R11 ;  /* 0x000000000b0952ca */ /* 0x000fe200000e0000 */
[----:B------:R-:W-:-:S12]  /*0700*/  IMAD.WIDE R6, R17, 0x8, R6 ;  /* 0x0000000811067825 */ /* 0x000fd800078e0206 */
[----:B------:R-:W2:Y:S01]  /*0710*/  @P5 LDG.E.EL.64 R4, desc[UR8][R4.64] ;  /* 0x0000000804045981 */ /* 0x000ea2000c2e1b00 */
[----:B------:R-:W-:Y:S02]  /*0720*/  @P2 R2UR UR8, R10 ;  /* 0x000000000a0822ca */ /* 0x000fe400000e0000 */
[----:B------:R-:W-:-:S13]  /*0730*/  @P2 R2UR UR9, R11 ;  /* 0x000000000b0922ca */ /* 0x000fda00000e0000 */
[----:B------:R-:W4:Y:S01]  /*0740*/  @P2 LDG.E.EL.64 R6, desc[UR8][R6.64] ;  /* 0x0000000806062981 */ /* 0x000f22000c2e1b00 */
[----:B------:R-:W-:Y:S02]  /*0750*/  ISETP.GE.AND P1, PT, R15, UR7, PT ;  /* 0x000000070f007c0c */ /* 0x000fe4000bf26270 */
[----:B------:R-:W-:-:S11]  /*0760*/  PLOP3.LUT P4, PT, PT, PT, PT, 0x8, 0x0 ;  /* 0x000000000000781c */ /* 0x000fd60003f8e170 */
[----:B------:R-:W-:Y:S02]  /*0770*/  @!P1 R2UR UR8, R10 ;  /* 0x000000000a0892ca */ /* 0x000fe400000e0000 */
[----:B------:R-:W-:Y:S02]  /*0780*/  @!P1 R2UR UR9, R11 ;  /* 0x000000000b0992ca */ /* 0x000fe400000e0000 */
[----:B--2---:R-:W-:-:S04]  /*0790*/  @P5 ISETP.NE.U32.AND P6, PT, R4, RZ, PT ;  /* 0x000000ff0400520c */ /* 0x004fc80003fc5070 */
[----:B------:R-:W-:Y:S02]  /*07a0*/  @P5 ISETP.NE.AND.EX P4, PT, R5, RZ, PT, P6 ;  /* 0x000000ff0500520c */ /* 0x000fe40003f85360 */
[----:B------:R-:W-:Y:S02]  /*07b0*/  ISETP.GT.AND P5, PT, R13, R2, PT ;  /* 0x000000020d00720c */ /* 0x000fe40003fa4270 */
[----:B------:R-:W-:Y:S02]  /*07c0*/  SEL R0, RZ, 0xfc00, P4 ;  /* 0x0000fc00ff007807 */ /* 0x000fe40002000000 */
[----:B------:R-:W-:Y:S01]  /*07d0*/  ISETP.GE.AND P4, PT, R3, UR7, PT ;  /* 0x0000000703007c0c */ /* 0x000fe2000bf86270 */
[----:B---3--:R-:W-:Y:S01]  /*07e0*/  IMAD.WIDE R2, R15, 0x2, R8 ;  /* 0x000000020f027825 */ /* 0x008fe200078e0208 */
[----:B------:R-:W-:Y:S02]  /*07f0*/  SEL R0, R0, 0xfc00, !P5 ;  /* 0x0000fc0000007807 */ /* 0x000fe40006800000 */
[----:B----4-:R-:W-:-:S02]  /*0800*/  @P2 ISETP.NE.U32.AND P5, PT, R6, RZ, PT ;  /* 0x000000ff0600220c */ /* 0x010fc40003fa5070 */
[----:B------:R-:W-:Y:S02]  /*0810*/  SEL R5, R0, RZ, !P3 ;  /* 0x000000ff00057207 */ /* 0x000fe40005800000 */
[----:B------:R-:W-:Y:S02]  /*0820*/  PLOP3.LUT P3, PT, PT, PT, PT, 0x8, 0x0 ;  /* 0x000000000000781c */ /* 0x000fe40003f6e170 */
[----:B------:R-:W-:Y:S01]  /*0830*/  @P2 ISETP.NE.AND.EX P3, PT, R7, RZ, PT, P5 ;  /* 0x000000ff0700220c */ /* 0x000fe20003f65350 */
[----:B------:R1:W-:Y:S01]  /*0840*/  @!P1 STG.E.U16 desc[UR8][R2.64], R5 ;  /* 0x0000000502009986 */ /* 0x0003e2000c101508 */
[----:B------:R-:W-:Y:S02]  /*0850*/  ISETP.GT.AND P2, PT, R17, R16, PT ;  /* 0x000000101100720c */ /* 0x000fe40003f44270 */
[----:B------:R-:W-:Y:S01]  /*0860*/  SEL R0, RZ, 0xfc00, P3 ;  /* 0x0000fc00ff007807 */ /* 0x000fe20001800000 */
[----:B------:R-:W-:Y:S10]  /*0870*/  @P4 EXIT ;  /* 0x000000000000494d */ /* 0x000ff40003800000 */
[----:B------:R-:W-:Y:S02]  /*0880*/  R2UR UR8, R10 ;  /* 0x000000000a0872ca */ /* 0x000fe400000e0000 */
[----:B------:R-:W-:Y:S02]  /*0890*/  R2UR UR9, R11 ;  /* 0x000000000b0972ca */ /* 0x000fe400000e0000 */
[----:B------:R-:W-:-:S04]  /*08a0*/  SEL R0, R0, 0xfc00, !P2 ;  /* 0x0000fc0000007807 */ /* 0x000fc80005000000 */
[----:B-1----:R-:W-:-:S07]  /*08b0*/  SEL R5, R0, RZ, !P0 ;  /* 0x000000ff00057207 */ /* 0x002fce0004000000 */
[----:B------:R-:W-:Y:S01]  /*08c0*/  STG.E.U16 desc[UR8][R2.64+0x2], R5 ;  /* 0x0000020502007986 */ /* 0x000fe2000c101508 */
[----:B------:R-:W-:Y:S05]  /*08d0*/  EXIT ;  /* 0x000000000000794d */ /* 0x000fea0003800000 */
.L_x_1:
[----:B------:R-:W-:-:S00]  /*08e0*/  BRA `(.L_x_1) ;  /* 0xfffffffc00fc7947 */ /* 0x000fc0000383ffff */
[----:B------:R-:W-:-:S00]  /*08f0*/  NOP ;  /* 0x0000000000007918 */ /* 0x000fc00000000000 */
        /* <DEDUP_REMOVED lines=8> */
.L_x_2:


//--------------------- .nv.global.init           --------------------------
	.section	.nv.global.init,"aw",@progbits
.nv.global.init:
	.type		assertFunc_0,@object
	.size		assertFunc_0,(assertMessage_0 - assertFunc_0)
assertFunc_0:
        /*0000*/ 	.byte	0x75, 0x6e, 0x6b, 0x6e, 0x6f, 0x77, 0x6e, 0x00
	.type		assertMessage_0,@object
	.size		assertMessage_0,(assertFile_0 - assertMessage_0)
assertMessage_0:
        /*0008*/ 	.byte	0x69, 0x6e, 0x64, 0x65, 0x78, 0x20, 0x6f, 0x75, 0x74, 0x20, 0x6f, 0x66, 0x20, 0x62, 0x6f, 0x75
        /*0018*/ 	.byte	0x6e, 0x64, 0x73, 0x3a, 0x20, 0x78, 0x30, 0x20, 0x3c, 0x20, 0x6b, 0x73, 0x32, 0x00
	.type		assertFile_0,@object
	.size		assertFile_0,(.L_1 - assertFile_0)
assertFile_0:
        /*0026*/ 	.byte	0x2e, 0x2f, 0x6c, 0x6f, 0x63, 0x61, 0x6c, 0x5f, 0x63, 0x61, 0x63, 0x68, 0x65, 0x2f, 0x70, 0x61
        /*0036*/ 	.byte	0x2f, 0x63, 0x70, 0x61, 0x78, 0x34, 0x32, 0x6e, 0x65, 0x76, 0x73, 0x7a, 0x67, 0x72, 0x73, 0x32
        /*0046*/ 	.byte	0x74, 0x6d, 0x32, 0x77, 0x66, 0x36, 0x6b, 0x73, 0x72, 0x37, 0x73, 0x73, 0x32, 0x32, 0x33, 0x62
        /*0056*/ 	.byte	0x6c, 0x36, 0x32, 0x6d, 0x35, 0x64, 0x33, 0x67, 0x66, 0x6c, 0x36, 0x64, 0x69, 0x70, 0x69, 0x72
        /*0066*/ 	.byte	0x68, 0x77, 0x6c, 0x6a, 0x70, 0x2e, 0x70, 0x79, 0x00
.L_1:


//--------------------- .nv.constant0.triton_poi_fused_constant_pad_nd_scalar_tensor_where_5 --------------------------
	.section	.nv.constant0.triton_poi_fused_constant_pad_nd_scalar_tensor_where_5,"a",@progbits
	.sectionflags	@""
	.align	4
.nv.constant0.triton_poi_fused_constant_pad_nd_scalar_tensor_where_5:
	.zero		568


//--------------------- SYMBOLS --------------------------

	.type		__assertfail,@function
